	.headerflags	@"EF_CUDA_TEXMODE_UNIFIED EF_CUDA_64BIT_ADDRESS EF_CUDA_ACCELERATORS EF_CUDA_SM90 EF_CUDA_VIRTUAL_SM(EF_CUDA_SM90)"
	.elftype	@"ET_EXEC"


//--------------------- .nv.info                  --------------------------
	.section	.nv.info,"",@"SHT_CUDA_INFO"
	.align	4


	//----- nvinfo : EIATTR_REGCOUNT
	.align		4
        /*0000*/ 	.byte	0x04, 0x2f
        /*0002*/ 	.short	(.L_3 - .L_2)
	.align		4
.L_2:
        /*0004*/ 	.word	index@(triton_poi_fused__native_batch_norm_legit_no_training_convolution_relu_47)
        /*0008*/ 	.word	0x00000016


	//----- nvinfo : EIATTR_MIN_STACK_SIZE
	.align		4
.L_3:
        /*000c*/ 	.byte	0x04, 0x12
        /*000e*/ 	.short	(.L_5 - .L_4)
	.align		4
.L_4:
        /*0010*/ 	.word	index@(triton_poi_fused__native_batch_norm_legit_no_training_convolution_relu_47)
        /*0014*/ 	.word	0x00000000


	//----- nvinfo : EIATTR_FRAME_SIZE
	.align		4
.L_5:
        /*0018*/ 	.byte	0x04, 0x11
        /*001a*/ 	.short	(.L_7 - .L_6)
	.align		4
.L_6:
        /*001c*/ 	.word	index@(triton_poi_fused__native_batch_norm_legit_no_training_convolution_relu_47)
        /*0020*/ 	.word	0x00000000


	//----- nvinfo : EIATTR_MIN_STACK_SIZE
	.align		4
.L_7:
        /*0024*/ 	.byte	0x04, 0x12
        /*0026*/ 	.short	(.L_9 - .L_8)
	.align		4
.L_8:
        /*0028*/ 	.word	index@(triton_poi_fused__native_batch_norm_legit_no_training_convolution_relu_47)
        /*002c*/ 	.word	0x00000000
.L_9:


//--------------------- .nv.info.triton_poi_fused__native_batch_norm_legit_no_training_convolution_relu_47 --------------------------
	.section	.nv.info.triton_poi_fused__native_batch_norm_legit_no_training_convolution_relu_47,"",@"SHT_CUDA_INFO"
	.sectionflags	@""
	.align	4


	//----- nvinfo : EIATTR_CUDA_API_VERSION
	.align		4
        /*0000*/ 	.byte	0x04, 0x37
        /*0002*/ 	.short	(.L_11 - .L_10)
.L_10:
        /*0004*/ 	.word	0x0000007c


	//----- nvinfo : EIATTR_KPARAM_INFO
	.align		4
.L_11:
        /*0008*/ 	.byte	0x04, 0x17
        /*000a*/ 	.short	(.L_13 - .L_12)
.L_12:
        /*000c*/ 	.word	0x00000000
        /*0010*/ 	.short	0x0007
        /*0012*/ 	.short	0x0038
        /*0014*/ 	.byte	0x00, 0xf0, 0x11, 0x00


	//----- nvinfo : EIATTR_KPARAM_INFO
	.align		4
.L_13:
        /*0018*/ 	.byte	0x04, 0x17
        /*001a*/ 	.short	(.L_15 - .L_14)
.L_14:
        /*001c*/ 	.word	0x00000000
        /*0020*/ 	.short	0x0006
        /*0022*/ 	.short	0x0030
        /*0024*/ 	.byte	0x00, 0xf4, 0x21, 0x00


	//----- nvinfo : EIATTR_KPARAM_INFO
	.align		4
.L_15:
        /*0028*/ 	.byte	0x04, 0x17
        /*002a*/ 	.short	(.L_17 - .L_16)
.L_16:
        /*002c*/ 	.word	0x00000000
        /*0030*/ 	.short	0x0005
        /*0032*/ 	.short	0x0028
        /*0034*/ 	.byte	0x00, 0xf4, 0x21, 0x00


	//----- nvinfo : EIATTR_KPARAM_INFO
	.align		4
.L_17:
        /*0038*/ 	.byte	0x04, 0x17
        /*003a*/ 	.short	(.L_19 - .L_18)
.L_18:
        /*003c*/ 	.word	0x00000000
        /*0040*/ 	.short	0x0004
        /*0042*/ 	.short	0x0020
        /*0044*/ 	.byte	0x00, 0xf4, 0x21, 0x00


	//----- nvinfo : EIATTR_KPARAM_INFO
	.align		4
.L_19:
        /*0048*/ 	.byte	0x04, 0x17
        /*004a*/ 	.short	(.L_21 - .L_20)
.L_20:
        /*004c*/ 	.word	0x00000000
        /*0050*/ 	.short	0x0003
        /*0052*/ 	.short	0x0018
        /*0054*/ 	.byte	0x00, 0xf4, 0x21, 0x00


	//----- nvinfo : EIATTR_KPARAM_INFO
	.align		4
.L_21:
        /*0058*/ 	.byte	0x04, 0x17
        /*005a*/ 	.short	(.L_23 - .L_22)
.L_22:
        /*005c*/ 	.word	0x00000000
        /*0060*/ 	.short	0x0002
        /*0062*/ 	.short	0x0010
        /*0064*/ 	.byte	0x00, 0xf4, 0x21, 0x00


	//----- nvinfo : EIATTR_KPARAM_INFO
	.align		4
.L_23:
        /*0068*/ 	.byte	0x04, 0x17
        /*006a*/ 	.short	(.L_25 - .L_24)
.L_24:
        /*006c*/ 	.word	0x00000000
        /*0070*/ 	.short	0x0001
        /*0072*/ 	.short	0x0008
        /*0074*/ 	.byte	0x00, 0xf4, 0x21, 0x00


	//----- nvinfo : EIATTR_KPARAM_INFO
	.align		4
.L_25:
        /*0078*/ 	.byte	0x04, 0x17
        /*007a*/ 	.short	(.L_27 - .L_26)
.L_26:
        /*007c*/ 	.word	0x00000000
        /*0080*/ 	.short	0x0000
        /*0082*/ 	.short	0x0000
        /*0084*/ 	.byte	0x00, 0xf4, 0x21, 0x00


	//----- nvinfo : EIATTR_SPARSE_MMA_MASK
	.align		4
.L_27:
        /*0088*/ 	.byte	0x03, 0x50
        /*008a*/ 	.short	0x0000


	//----- nvinfo : EIATTR_MAXREG_COUNT
	.align		4
        /*008c*/ 	.byte	0x03, 0x1b
        /*008e*/ 	.short	0x00ff


	//----- nvinfo : EIATTR_EXIT_INSTR_OFFSETS
	.align		4
        /*0090*/ 	.byte	0x04, 0x1c
        /*0092*/ 	.short	(.L_29 - .L_28)


	//   ....[0]....
.L_28:
        /*0094*/ 	.word	0x000003b0


	//----- nvinfo : EIATTR_REQNTID
	.align		4
.L_29:
        /*0098*/ 	.byte	0x04, 0x10
        /*009a*/ 	.short	(.L_31 - .L_30)
.L_30:
        /*009c*/ 	.word	0x00000080
        /*00a0*/ 	.word	0x00000001
        /*00a4*/ 	.word	0x00000001


	//----- nvinfo : EIATTR_CBANK_PARAM_SIZE
	.align		4
.L_31:
        /*00a8*/ 	.byte	0x03, 0x19
        /*00aa*/ 	.short	0x003c


	//----- nvinfo : EIATTR_PARAM_CBANK
	.align		4
        /*00ac*/ 	.byte	0x04, 0x0a
        /*00ae*/ 	.short	(.L_33 - .L_32)
	.align		4
.L_32:
        /*00b0*/ 	.word	index@(.nv.constant0.triton_poi_fused__native_batch_norm_legit_no_training_convolution_relu_47)
        /*00b4*/ 	.short	0x0210
        /*00b6*/ 	.short	0x003c


	//----- nvinfo : EIATTR_SW_WAR
	.align		4
.L_33:
        /*00b8*/ 	.byte	0x04, 0x36
        /*00ba*/ 	.short	(.L_35 - .L_34)
.L_34:
        /*00bc*/ 	.word	0x00000008
.L_35:


//--------------------- .nv.callgraph             --------------------------
	.section	.nv.callgraph,"",@"SHT_CUDA_CALLGRAPH"
	.align	4
	.sectionentsize	8
	.align		4
        /*0000*/ 	.word	0x00000000
	.align		4
        /*0004*/ 	.word	0xffffffff
	.align		4
        /*0008*/ 	.word	0x00000000
	.align		4
        /*000c*/ 	.word	0xfffffffe
	.align		4
        /*0010*/ 	.word	0x00000000
	.align		4
        /*0014*/ 	.word	0xfffffffd
	.align		4
        /*0018*/ 	.word	0x00000000
	.align		4
        /*001c*/ 	.word	0xfffffffc


//--------------------- .nv.constant4             --------------------------
	.section	.nv.constant4,"a",@progbits
	.align	8
	.align		8
.nv.constant4:
        /*0000*/ 	.dword	_$_str
	.align		8
        /*0008*/ 	.dword	_$_str_$_2


//--------------------- .text.triton_poi_fused__native_batch_norm_legit_no_training_convolution_relu_47 --------------------------
	.section	.text.triton_poi_fused__native_batch_norm_legit_no_training_convolution_relu_47,"ax",@progbits
	.align	128
        .global         triton_poi_fused__native_batch_norm_legit_no_training_convolution_relu_47
        .type           triton_poi_fused__native_batch_norm_legit_no_training_convolution_relu_47,@function
        .size           triton_poi_fused__native_batch_norm_legit_no_training_convolution_relu_47,(.L_x_1 - triton_poi_fused__native_batch_norm_legit_no_training_convolution_relu_47)
        .other          triton_poi_fused__native_batch_norm_legit_no_training_convolution_relu_47,@"STO_CUDA_ENTRY STV_DEFAULT"
triton_poi_fused__native_batch_norm_legit_no_training_convolution_relu_47:
.text.triton_poi_fused__native_batch_norm_legit_no_training_convolution_relu_47:
[----:B------:R-:W-:Y:S01]  /*0000*/  LDC R1, c[0x0][0x28] ;  /* 0x00000a00ff017b82 */ /* 0x000fe20000000800 */
[----:B------:R-:W1:Y:S07]  /*0010*/  S2R R0, SR_TID.X ;  /* 0x0000000000007919 */ /* 0x000e6e0000002100 */
[----:B------:R-:W2:Y:S01]  /*0020*/  LDC.64 R14, c[0x0][0x228] ;  /* 0x00008a00ff0e7b82 */ /* 0x000ea20000000a00 */
[----:B------:R-:W-:Y:S01]  /*0030*/  ULDC.64 UR4, c[0x0][0x208] ;  /* 0x0000820000047ab9 */ /* 0x000fe20000000a00 */
[----:B------:R-:W3:Y:S06]  /*0040*/  S2R R5, SR_CTAID.X ;  /* 0x0000000000057919 */ /* 0x000eec0000002500 */
[----:B------:R-:W4:Y:S08]  /*0050*/  LDC.64 R10, c[0x0][0x218] ;  /* 0x00008600ff0a7b82 */ /* 0x000f300000000a00 */
[----:B------:R-:W5:Y:S08]  /*0060*/  LDC.64 R12, c[0x0][0x220] ;  /* 0x00008800ff0c7b82 */ /* 0x000f700000000a00 */
[----:B------:R-:W5:Y:S01]  /*0070*/  LDC.64 R16, c[0x0][0x230] ;  /* 0x00008c00ff107b82 */ /* 0x000f620000000a00 */
[----:B-1----:R-:W-:-:S02]  /*0080*/  SHF.L.U32 R0, R0, 0x1, RZ ;  /* 0x0000000100007819 */ /* 0x002fc400000006ff */
[----:B---3--:R-:W-:Y:S02]  /*0090*/  SHF.R.S32.HI R3, RZ, 0x17, R5 ;  /* 0x00000017ff037819 */ /* 0x008fe40000011405 */
[----:B------:R-:W-:Y:S02]  /*00a0*/  LOP3.LUT R0, R0, 0xfe, RZ, 0xc0, !PT ;  /* 0x000000fe00007812 */ /* 0x000fe400078ec0ff */
[----:B------:R-:W-:Y:S02]  /*00b0*/  SGXT R3, R3, 0x1 ;  /* 0x000000010303781a */ /* 0x000fe40000000200 */
[----:B------:R-:W-:Y:S02]  /*00c0*/  LEA R0, R5, R0, 0x8 ;  /* 0x0000000005007211 */ /* 0x000fe400078e40ff */
[----:B------:R-:W1:Y:S02]  /*00d0*/  LDC.64 R4, c[0x0][0x238] ;  /* 0x00008e00ff047b82 */ /* 0x000e640000000a00 */
[----:B------:R-:W-:-:S04]  /*00e0*/  LEA.HI R3, R3, R0, RZ, 0x6 ;  /* 0x0000000003037211 */ /* 0x000fc800078f30ff */
[----:B------:R-:W-:-:S04]  /*00f0*/  SHF.R.S32.HI R3, RZ, 0x6, R3 ;  /* 0x00000006ff037819 */ /* 0x000fc80000011403 */
[----:B------:R-:W-:-:S04]  /*0100*/  LEA.HI R2, R3, R3, RZ, 0x6 ;  /* 0x0000000303027211 */ /* 0x000fc800078f30ff */
[----:B------:R-:W-:-:S04]  /*0110*/  LOP3.LUT R2, R2, 0xffffffc0, RZ, 0xc0, !PT ;  /* 0xffffffc002027812 */ /* 0x000fc800078ec0ff */
[----:B------:R-:W-:Y:S02]  /*0120*/  IADD3 R19, R3, -R2, RZ ;  /* 0x8000000203137210 */ /* 0x000fe40007ffe0ff */
[----:B------:R-:W3:Y:S03]  /*0130*/  LDC.64 R2, c[0x0][0x210] ;  /* 0x00008400ff027b82 */ /* 0x000ee60000000a00 */
[----:B--2---:R-:W-:-:S05]  /*0140*/  IMAD.WIDE R14, R19, 0x4, R14 ;  /* 0x00000004130e7825 */ /* 0x004fca00078e020e */
[----:B------:R2:W2:Y:S01]  /*0150*/  LDG.E.EL R18, desc[UR4][R14.64] ;  /* 0x000000040e127981 */ /* 0x0004a2000c2e1900 */
[----:B----4-:R-:W-:-:S04]  /*0160*/  IMAD.WIDE R10, R19, 0x4, R10 ;  /* 0x00000004130a7825 */ /* 0x010fc800078e020a */
[----:B-----5:R-:W-:Y:S01]  /*0170*/  IMAD.WIDE R12, R19, 0x4, R12 ;  /* 0x00000004130c7825 */ /* 0x020fe200078e020c */
[----:B------:R4:W5:Y:S04]  /*0180*/  LDG.E.EL R8, desc[UR4][R10.64] ;  /* 0x000000040a087981 */ /* 0x000968000c2e1900 */
[----:B------:R-:W5:Y:S01]  /*0190*/  LDG.E.EL R9, desc[UR4][R12.64] ;  /* 0x000000040c097981 */ /* 0x000f62000c2e1900 */
[----:B---3--:R-:W-:-:S05]  /*01a0*/  IMAD.WIDE R2, R0, 0x4, R2 ;  /* 0x0000000400027825 */ /* 0x008fca00078e0202 */
[----:B------:R-:W5:Y:S01]  /*01b0*/  LDG.E.64 R6, desc[UR4][R2.64] ;  /* 0x0000000402067981 */ /* 0x000f62000c1e1b00 */
[----:B0-2---:R-:W-:-:S04]  /*01c0*/  IMAD.WIDE R14, R19, 0x4, R16 ;  /* 0x00000004130e7825 */ /* 0x005fc800078e0210 */
[----:B-1----:R-:W-:Y:S02]  /*01d0*/  IMAD.WIDE R16, R19, 0x4, R4 ;  /* 0x0000000413107825 */ /* 0x002fe400078e0204 */
[----:B------:R-:W2:Y:S01]  /*01e0*/  LDG.E.EL R14, desc[UR4][R14.64] ;  /* 0x000000040e0e7981 */ /* 0x000ea2000c2e1900 */
[----:B----4-:R-:W-:Y:S01]  /*01f0*/  HFMA2.MMA R10, -RZ, RZ, 1.625, 0 ;  /* 0x3e800000ff0a7435 */ /* 0x010fe200000001ff */
[----:B------:R-:W0:Y:S02]  /*0200*/  LDC.64 R4, c[0x0][0x240] ;  /* 0x00009000ff047b82 */ /* 0x000e240000000a00 */
[----:B------:R-:W2:Y:S01]  /*0210*/  LDG.E.EL R17, desc[UR4][R16.64] ;  /* 0x0000000410117981 */ /* 0x000ea2000c2e1900 */
[----:B0-----:R-:W-:-:S04]  /*0220*/  IMAD.WIDE R4, R0, 0x4, R4 ;  /* 0x0000000400047825 */ /* 0x001fc800078e0204 */
[----:B------:R-:W-:-:S04]  /*0230*/  FADD R18, R18, 9.9999997473787516356e-06 ;  /* 0x3727c5ac12127421 */ /* 0x000fc80000000000 */
[----:B------:R-:W0:Y:S02]  /*0240*/  MUFU.SQRT R19, R18 ;  /* 0x0000001200137308 */ /* 0x000e240000002000 */
[C---:B0-----:R-:W-:Y:S02]  /*0250*/  FSETP.GT.AND P0, PT, R19.reuse, 8.50705917302346158658e+37, PT ;  /* 0x7e8000001300780b */ /* 0x041fe40003f04000 */
[----:B------:R-:W-:-:S11]  /*0260*/  FSETP.GEU.AND P1, PT, R19, 1.175494350822287508e-38, PT ;  /* 0x008000001300780b */ /* 0x000fd60003f2e000 */
[----:B------:R-:W-:-:S04]  /*0270*/  @P0 FMUL R19, R19, 0.25 ;  /* 0x3e80000013130820 */ /* 0x000fc80000400000 */
[----:B------:R-:W-:-:S06]  /*0280*/  @!P1 FMUL R19, R19, 16777216 ;  /* 0x4b80000013139820 */ /* 0x000fcc0000400000 */
[----:B------:R-:W0:Y:S01]  /*0290*/  MUFU.RCP R19, R19 ;  /* 0x0000001300137308 */ /* 0x000e220000001000 */
[----:B------:R-:W-:Y:S01]  /*02a0*/  FSEL R10, R10, 1, P0 ;  /* 0x3f8000000a0a7808 */ /* 0x000fe20000000000 */
[--C-:B-----5:R-:W-:Y:S01]  /*02b0*/  FADD R6, R6, R8.reuse ;  /* 0x0000000806067221 */ /* 0x120fe20000000000 */
[----:B------:R-:W-:-:S03]  /*02c0*/  FADD R7, R7, R8 ;  /* 0x0000000807077221 */ /* 0x000fc60000000000 */
[----:B------:R-:W-:Y:S01]  /*02d0*/  @!P1 FMUL R10, R10, 16777216 ;  /* 0x4b8000000a0a9820 */ /* 0x000fe20000400000 */
[C---:B------:R-:W-:Y:S01]  /*02e0*/  FADD R8, -R9.reuse, R6 ;  /* 0x0000000609087221 */ /* 0x040fe20000000100 */
[----:B------:R-:W-:Y:S02]  /*02f0*/  FADD R9, -R9, R7 ;  /* 0x0000000709097221 */ /* 0x000fe40000000100 */
[----:B0-----:R-:W-:-:S04]  /*0300*/  FMUL R10, R19, R10 ;  /* 0x0000000a130a7220 */ /* 0x001fc80000400000 */
[-C--:B------:R-:W-:Y:S01]  /*0310*/  FMUL R8, R8, R10.reuse ;  /* 0x0000000a08087220 */ /* 0x080fe20000400000 */
[----:B------:R-:W-:-:S03]  /*0320*/  FMUL R10, R9, R10 ;  /* 0x0000000a090a7220 */ /* 0x000fc60000400000 */
[C-C-:B--2---:R-:W-:Y:S01]  /*0330*/  FFMA R8, R14.reuse, R8, R17.reuse ;  /* 0x000000080e087223 */ /* 0x144fe20000000011 */
[----:B------:R-:W-:-:S04]  /*0340*/  FFMA R10, R14, R10, R17 ;  /* 0x0000000a0e0a7223 */ /* 0x000fc80000000011 */
[----:B------:R-:W-:Y:S02]  /*0350*/  FSETP.GEU.AND P0, PT, R8, RZ, PT ;  /* 0x000000ff0800720b */ /* 0x000fe40003f0e000 */
[----:B------:R-:W-:Y:S02]  /*0360*/  FSETP.GEU.AND P1, PT, R10, RZ, PT ;  /* 0x000000ff0a00720b */ /* 0x000fe40003f2e000 */
[----:B------:R-:W-:Y:S02]  /*0370*/  FSEL R8, R8, RZ, P0 ;  /* 0x000000ff08087208 */ /* 0x000fe40000000000 */
[----:B------:R-:W-:Y:S01]  /*0380*/  FSEL R9, R10, RZ, P1 ;  /* 0x000000ff0a097208 */ /* 0x000fe20000800000 */
[----:B------:R-:W-:Y:S04]  /*0390*/  STG.E.64 desc[UR4][R2.64], R6 ;  /* 0x0000000602007986 */ /* 0x000fe8000c101b04 */
[----:B------:R-:W-:Y:S01]  /*03a0*/  STG.E.64 desc[UR4][R4.64], R8 ;  /* 0x0000000804007986 */ /* 0x000fe2000c101b04 */
[----:B------:R-:W-:Y:S05]  /*03b0*/  EXIT ;  /* 0x000000000000794d */ /* 0x000fea0003800000 */
.L_x_0:
[----:B------:R-:W-:-:S00]  /*03c0*/  BRA `(.L_x_0) ;  /* 0xfffffffc00fc7947 */ /* 0x000fc0000383ffff */
[----:B------:R-:W-:-:S00]  /*03d0*/  NOP ;  /* 0x0000000000007918 */ /* 0x000fc00000000000 */
        /* <DEDUP_REMOVED lines=10> */
.L_x_1:


//--------------------- .nv.global.init           --------------------------
	.section	.nv.global.init,"aw",@progbits
.nv.global.init:
	.type		_$_str,@object
	.size		_$_str,(_$_str_$_2 - _$_str)
_$_str:
        /*0000*/ 	.byte	0x5f, 0x5f, 0x43, 0x55, 0x44, 0x41, 0x5f, 0x46, 0x54, 0x5a, 0x00
	.type		_$_str_$_2,@object
	.size		_$_str_$_2,(.L_1 - _$_str_$_2)
_$_str_$_2:
        /*000b*/ 	.byte	0x5f, 0x5f, 0x43, 0x55, 0x44, 0x41, 0x5f, 0x50, 0x52, 0x45, 0x43, 0x5f, 0x53, 0x51, 0x52, 0x54
        /*001b*/ 	.byte	0x00
.L_1:


//--------------------- .nv.constant0.triton_poi_fused__native_batch_norm_legit_no_training_convolution_relu_47 --------------------------
	.section	.nv.constant0.triton_poi_fused__native_batch_norm_legit_no_training_convolution_relu_47,"a",@progbits
	.sectionflags	@""
	.align	4
.nv.constant0.triton_poi_fused__native_batch_norm_legit_no_training_convolution_relu_47:
	.zero		588
